//
// Generated by NVIDIA NVVM Compiler
//
// Compiler Build ID: CL-36424714
// Cuda compilation tools, release 13.0, V13.0.88
// Based on NVVM 20.0.0
//

.version 9.0
.target sm_100
.address_size 64

	// .globl	_Z10kernelFuncPfS_S_i

.visible .entry _Z10kernelFuncPfS_S_i(
	.param .u64 .ptr .align 1 _Z10kernelFuncPfS_S_i_param_0,
	.param .u64 .ptr .align 1 _Z10kernelFuncPfS_S_i_param_1,
	.param .u64 .ptr .align 1 _Z10kernelFuncPfS_S_i_param_2,
	.param .u32 _Z10kernelFuncPfS_S_i_param_3
)
{
	.reg .pred 	%p<10>;
	.reg .b32 	%r<72>;
	.reg .b32 	%f<68>;
	.reg .b64 	%rd<61>;

	ld.param.u64 	%rd7, [_Z10kernelFuncPfS_S_i_param_0];
	ld.param.u64 	%rd8, [_Z10kernelFuncPfS_S_i_param_1];
	ld.param.u64 	%rd6, [_Z10kernelFuncPfS_S_i_param_2];
	ld.param.u32 	%r41, [_Z10kernelFuncPfS_S_i_param_3];
	cvta.to.global.u64 	%rd1, %rd8;
	cvta.to.global.u64 	%rd2, %rd7;
	mov.u32 	%r1, %tid.x;
	mov.u32 	%r42, %ctaid.y;
	mov.u32 	%r2, %ctaid.x;
	mov.u32 	%r43, %ntid.x;
	mul.lo.s32 	%r3, %r42, %r43;
	add.s32 	%r4, %r3, %r1;
	setp.lt.s32 	%p1, %r41, 1;
	mov.f32 	%f67, 0f00000000;
	@%p1 bra 	$L__BB0_12;
	mul.lo.s32 	%r5, %r41, %r2;
	and.b32  	%r6, %r41, 7;
	setp.lt.u32 	%p2, %r41, 8;
	mov.f32 	%f67, 0f00000000;
	mov.b32 	%r70, 0;
	@%p2 bra 	$L__BB0_4;
	and.b32  	%r70, %r41, 2147483640;
	neg.s32 	%r68, %r70;
	add.s32 	%r45, %r1, %r41;
	add.s32 	%r67, %r45, %r3;
	shl.b32 	%r10, %r41, 3;
	shl.b32 	%r46, %r41, 1;
	add.s32 	%r66, %r4, %r46;
	mad.lo.s32 	%r65, %r41, 3, %r4;
	shl.b32 	%r47, %r41, 2;
	add.s32 	%r64, %r4, %r47;
	mad.lo.s32 	%r63, %r41, 5, %r4;
	mad.lo.s32 	%r62, %r41, 6, %r4;
	mad.lo.s32 	%r61, %r41, 7, %r4;
	mul.wide.u32 	%rd9, %r5, 4;
	add.s64 	%rd10, %rd9, %rd2;
	add.s64 	%rd60, %rd10, 16;
	mov.f32 	%f67, 0f00000000;
	mov.u32 	%r60, %r4;
$L__BB0_3:
	.pragma "nounroll";
	ld.global.f32 	%f17, [%rd60+-16];
	mul.wide.u32 	%rd11, %r60, 4;
	add.s64 	%rd12, %rd1, %rd11;
	ld.global.f32 	%f18, [%rd12];
	fma.rn.f32 	%f19, %f17, %f18, %f67;
	ld.global.f32 	%f20, [%rd60+-12];
	mul.wide.u32 	%rd13, %r67, 4;
	add.s64 	%rd14, %rd1, %rd13;
	ld.global.f32 	%f21, [%rd14];
	fma.rn.f32 	%f22, %f20, %f21, %f19;
	ld.global.f32 	%f23, [%rd60+-8];
	mul.wide.u32 	%rd15, %r66, 4;
	add.s64 	%rd16, %rd1, %rd15;
	ld.global.f32 	%f24, [%rd16];
	fma.rn.f32 	%f25, %f23, %f24, %f22;
	ld.global.f32 	%f26, [%rd60+-4];
	mul.wide.u32 	%rd17, %r65, 4;
	add.s64 	%rd18, %rd1, %rd17;
	ld.global.f32 	%f27, [%rd18];
	fma.rn.f32 	%f28, %f26, %f27, %f25;
	ld.global.f32 	%f29, [%rd60];
	mul.wide.u32 	%rd19, %r64, 4;
	add.s64 	%rd20, %rd1, %rd19;
	ld.global.f32 	%f30, [%rd20];
	fma.rn.f32 	%f31, %f29, %f30, %f28;
	ld.global.f32 	%f32, [%rd60+4];
	mul.wide.u32 	%rd21, %r63, 4;
	add.s64 	%rd22, %rd1, %rd21;
	ld.global.f32 	%f33, [%rd22];
	fma.rn.f32 	%f34, %f32, %f33, %f31;
	ld.global.f32 	%f35, [%rd60+8];
	mul.wide.u32 	%rd23, %r62, 4;
	add.s64 	%rd24, %rd1, %rd23;
	ld.global.f32 	%f36, [%rd24];
	fma.rn.f32 	%f37, %f35, %f36, %f34;
	ld.global.f32 	%f38, [%rd60+12];
	mul.wide.u32 	%rd25, %r61, 4;
	add.s64 	%rd26, %rd1, %rd25;
	ld.global.f32 	%f39, [%rd26];
	fma.rn.f32 	%f67, %f38, %f39, %f37;
	add.s32 	%r68, %r68, 8;
	add.s32 	%r67, %r67, %r10;
	add.s32 	%r66, %r66, %r10;
	add.s32 	%r65, %r65, %r10;
	add.s32 	%r64, %r64, %r10;
	add.s32 	%r63, %r63, %r10;
	add.s32 	%r62, %r62, %r10;
	add.s32 	%r61, %r61, %r10;
	add.s32 	%r60, %r60, %r10;
	add.s64 	%rd60, %rd60, 32;
	setp.ne.s32 	%p3, %r68, 0;
	@%p3 bra 	$L__BB0_3;
$L__BB0_4:
	setp.eq.s32 	%p4, %r6, 0;
	@%p4 bra 	$L__BB0_12;
	and.b32  	%r36, %r41, 3;
	setp.lt.u32 	%p5, %r6, 4;
	@%p5 bra 	$L__BB0_7;
	add.s32 	%r48, %r70, %r5;
	mul.wide.u32 	%rd27, %r48, 4;
	add.s64 	%rd28, %rd2, %rd27;
	ld.global.f32 	%f41, [%rd28];
	mad.lo.s32 	%r49, %r70, %r41, %r4;
	mul.wide.u32 	%rd29, %r49, 4;
	add.s64 	%rd30, %rd1, %rd29;
	ld.global.f32 	%f42, [%rd30];
	fma.rn.f32 	%f43, %f41, %f42, %f67;
	cvt.u64.u32 	%rd31, %r5;
	cvt.u64.u32 	%rd32, %r70;
	add.s64 	%rd33, %rd32, %rd31;
	shl.b64 	%rd34, %rd33, 2;
	add.s64 	%rd35, %rd2, %rd34;
	ld.global.f32 	%f44, [%rd35+4];
	add.s32 	%r50, %r49, %r41;
	mul.wide.u32 	%rd36, %r50, 4;
	add.s64 	%rd37, %rd1, %rd36;
	ld.global.f32 	%f45, [%rd37];
	fma.rn.f32 	%f46, %f44, %f45, %f43;
	ld.global.f32 	%f47, [%rd35+8];
	add.s32 	%r51, %r50, %r41;
	mul.wide.u32 	%rd38, %r51, 4;
	add.s64 	%rd39, %rd1, %rd38;
	ld.global.f32 	%f48, [%rd39];
	fma.rn.f32 	%f49, %f47, %f48, %f46;
	ld.global.f32 	%f50, [%rd35+12];
	add.s32 	%r52, %r51, %r41;
	mul.wide.u32 	%rd40, %r52, 4;
	add.s64 	%rd41, %rd1, %rd40;
	ld.global.f32 	%f51, [%rd41];
	fma.rn.f32 	%f67, %f50, %f51, %f49;
	add.s32 	%r70, %r70, 4;
$L__BB0_7:
	setp.eq.s32 	%p6, %r36, 0;
	@%p6 bra 	$L__BB0_12;
	setp.eq.s32 	%p7, %r36, 1;
	@%p7 bra 	$L__BB0_10;
	add.s32 	%r53, %r70, %r5;
	mul.wide.u32 	%rd42, %r53, 4;
	add.s64 	%rd43, %rd2, %rd42;
	ld.global.f32 	%f53, [%rd43];
	mad.lo.s32 	%r54, %r70, %r41, %r4;
	mul.wide.u32 	%rd44, %r54, 4;
	add.s64 	%rd45, %rd1, %rd44;
	ld.global.f32 	%f54, [%rd45];
	fma.rn.f32 	%f55, %f53, %f54, %f67;
	cvt.u64.u32 	%rd46, %r5;
	cvt.u64.u32 	%rd47, %r70;
	add.s64 	%rd48, %rd47, %rd46;
	shl.b64 	%rd49, %rd48, 2;
	add.s64 	%rd50, %rd2, %rd49;
	ld.global.f32 	%f56, [%rd50+4];
	add.s32 	%r55, %r54, %r41;
	mul.wide.u32 	%rd51, %r55, 4;
	add.s64 	%rd52, %rd1, %rd51;
	ld.global.f32 	%f57, [%rd52];
	fma.rn.f32 	%f67, %f56, %f57, %f55;
	add.s32 	%r70, %r70, 2;
$L__BB0_10:
	and.b32  	%r56, %r41, 1;
	setp.eq.b32 	%p8, %r56, 1;
	not.pred 	%p9, %p8;
	@%p9 bra 	$L__BB0_12;
	add.s32 	%r57, %r70, %r5;
	mul.wide.u32 	%rd53, %r57, 4;
	add.s64 	%rd54, %rd2, %rd53;
	ld.global.f32 	%f58, [%rd54];
	mad.lo.s32 	%r58, %r70, %r41, %r4;
	mul.wide.u32 	%rd55, %r58, 4;
	add.s64 	%rd56, %rd1, %rd55;
	ld.global.f32 	%f59, [%rd56];
	fma.rn.f32 	%f67, %f58, %f59, %f67;
$L__BB0_12:
	cvta.to.global.u64 	%rd57, %rd6;
	mad.lo.s32 	%r59, %r41, %r2, %r4;
	mul.wide.s32 	%rd58, %r59, 4;
	add.s64 	%rd59, %rd57, %rd58;
	st.global.f32 	[%rd59], %f67;
	ret;

}


// ===== COMPILED SASS (sm_100) =====

	.target	sm_100

	.elftype	@"ET_EXEC"


//--------------------- .note.nv.tkinfo           --------------------------
	.section	.note.nv.tkinfo,"",@"SHT_NOTE"
	.sectionflags	@"SHF_NOTE_NV_TKINFO"
	.tkinfo
        /*0018*/ 	.word	0x00000002
        /*0030*/ 	.string	""
        /*0030*/ 	.string	"ptxas"
        /*0030*/ 	.string	"Cuda compilation tools, release 13.0, V13.0.88"
        /*0030*/ 	.string	"Build cuda_13.0.r13.0/compiler.36424714_0"
        /*0030*/ 	.string	"-arch sm_100 -m 64 "



//--------------------- .note.nv.cuinfo           --------------------------
	.section	.note.nv.cuinfo,"",@"SHT_NOTE"
	.sectionflags	@"SHF_NOTE_NV_CUINFO"
        /*0018*/ 	.short	0x0002
        /*001a*/ 	.short	0x0064
        /*001c*/ 	.short	0x0082
	.zero		2


//--------------------- .nv.info                  --------------------------
	.section	.nv.info,"",@"SHT_CUDA_INFO"
	.align	4


	//----- nvinfo : EIATTR_REGCOUNT
	.align		4
        /*0000*/ 	.byte	0x04, 0x2f
        /*0002*/ 	.short	(.L_1 - .L_0)
	.align		4
.L_0:
        /*0004*/ 	.word	index@(_Z10kernelFuncPfS_S_i)
        /*0008*/ 	.word	0x00000020


	//----- nvinfo : EIATTR_FRAME_SIZE
	.align		4
.L_1:
        /*000c*/ 	.byte	0x04, 0x11
        /*000e*/ 	.short	(.L_3 - .L_2)
	.align		4
.L_2:
        /*0010*/ 	.word	index@(_Z10kernelFuncPfS_S_i)
        /*0014*/ 	.word	0x00000000


	//----- nvinfo : EIATTR_MIN_STACK_SIZE
	.align		4
.L_3:
        /*0018*/ 	.byte	0x04, 0x12
        /*001a*/ 	.short	(.L_5 - .L_4)
	.align		4
.L_4:
        /*001c*/ 	.word	index@(_Z10kernelFuncPfS_S_i)
        /*0020*/ 	.word	0x00000000
.L_5:


//--------------------- .nv.compat                --------------------------
	.section	.nv.compat,"",@"SHT_CUDA_COMPAT_INFO"
	.align	4
        /*0000*/ 	.byte	0x02, 0x09, 0x00, 0x00, 0x02, 0x02, 0x01, 0x00, 0x02, 0x05, 0x05, 0x00, 0x03, 0x07, 0x01, 0x01
        /*0010*/ 	.byte	0x02, 0x03, 0x00, 0x00, 0x02, 0x06, 0x01, 0x00, 0x04, 0x0b, 0x08, 0x00, 0x09, 0x00, 0x00, 0x00
        /*0020*/ 	.byte	0x00, 0x00, 0x00, 0x00


//--------------------- .nv.info._Z10kernelFuncPfS_S_i --------------------------
	.section	.nv.info._Z10kernelFuncPfS_S_i,"",@"SHT_CUDA_INFO"
	.sectionflags	@""
	.align	4


	//----- nvinfo : EIATTR_CUDA_API_VERSION
	.align		4
        /*0000*/ 	.byte	0x04, 0x37
        /*0002*/ 	.short	(.L_7 - .L_6)
.L_6:
        /*0004*/ 	.word	0x00000082


	//----- nvinfo : EIATTR_KPARAM_INFO
	.align		4
.L_7:
        /*0008*/ 	.byte	0x04, 0x17
        /*000a*/ 	.short	(.L_9 - .L_8)
.L_8:
        /*000c*/ 	.word	0x00000000
        /*0010*/ 	.short	0x0003
        /*0012*/ 	.short	0x0018
        /*0014*/ 	.byte	0x00, 0xf0, 0x11, 0x00


	//----- nvinfo : EIATTR_KPARAM_INFO
	.align		4
.L_9:
        /*0018*/ 	.byte	0x04, 0x17
        /*001a*/ 	.short	(.L_11 - .L_10)
.L_10:
        /*001c*/ 	.word	0x00000000
        /*0020*/ 	.short	0x0002
        /*0022*/ 	.short	0x0010
        /*0024*/ 	.byte	0x00, 0xf5, 0x21, 0x00


	//----- nvinfo : EIATTR_KPARAM_INFO
	.align		4
.L_11:
        /*0028*/ 	.byte	0x04, 0x17
        /*002a*/ 	.short	(.L_13 - .L_12)
.L_12:
        /*002c*/ 	.word	0x00000000
        /*0030*/ 	.short	0x0001
        /*0032*/ 	.short	0x0008
        /*0034*/ 	.byte	0x00, 0xf5, 0x21, 0x00


	//----- nvinfo : EIATTR_KPARAM_INFO
	.align		4
.L_13:
        /*0038*/ 	.byte	0x04, 0x17
        /*003a*/ 	.short	(.L_15 - .L_14)
.L_14:
        /*003c*/ 	.word	0x00000000
        /*0040*/ 	.short	0x0000
        /*0042*/ 	.short	0x0000
        /*0044*/ 	.byte	0x00, 0xf5, 0x21, 0x00


	//----- nvinfo : EIATTR_SPARSE_MMA_MASK
	.align		4
.L_15:
        /*0048*/ 	.byte	0x03, 0x50
        /*004a*/ 	.short	0x0000


	//----- nvinfo : EIATTR_MAXREG_COUNT
	.align		4
        /*004c*/ 	.byte	0x03, 0x1b
        /*004e*/ 	.short	0x00ff


	//----- nvinfo : EIATTR_MERCURY_ISA_VERSION
	.align		4
        /*0050*/ 	.byte	0x03, 0x5f
        /*0052*/ 	.short	0x0101


	//----- nvinfo : EIATTR_VRC_CTA_INIT_COUNT
	.align		4
        /*0054*/ 	.byte	0x02, 0x4a
	.zero		1
	.zero		1


	//----- nvinfo : EIATTR_EXIT_INSTR_OFFSETS
	.align		4
        /*0058*/ 	.byte	0x04, 0x1c
        /*005a*/ 	.short	(.L_17 - .L_16)


	//   ....[0]....
.L_16:
        /*005c*/ 	.word	0x000009a0


	//----- nvinfo : EIATTR_CBANK_PARAM_SIZE
	.align		4
.L_17:
        /*0060*/ 	.byte	0x03, 0x19
        /*0062*/ 	.short	0x001c


	//----- nvinfo : EIATTR_PARAM_CBANK
	.align		4
        /*0064*/ 	.byte	0x04, 0x0a
        /*0066*/ 	.short	(.L_19 - .L_18)
	.align		4
.L_18:
        /*0068*/ 	.word	index@(.nv.constant0._Z10kernelFuncPfS_S_i)
        /*006c*/ 	.short	0x0380
        /*006e*/ 	.short	0x001c


	//----- nvinfo : EIATTR_SW_WAR
	.align		4
.L_19:
        /*0070*/ 	.byte	0x04, 0x36
        /*0072*/ 	.short	(.L_21 - .L_20)
.L_20:
        /*0074*/ 	.word	0x00000008
.L_21:


//--------------------- .nv.callgraph             --------------------------
	.section	.nv.callgraph,"",@"SHT_CUDA_CALLGRAPH"
	.align	4
	.sectionentsize	8
	.align		4
        /*0000*/ 	.word	0x00000000
	.align		4
        /*0004*/ 	.word	0xffffffff
	.align		4
        /*0008*/ 	.word	0x00000000
	.align		4
        /*000c*/ 	.word	0xfffffffe
	.align		4
        /*0010*/ 	.word	0x00000000
	.align		4
        /*0014*/ 	.word	0xfffffffd
	.align		4
        /*0018*/ 	.word	0x00000000
	.align		4
        /*001c*/ 	.word	0xfffffffc


//--------------------- .text._Z10kernelFuncPfS_S_i --------------------------
	.section	.text._Z10kernelFuncPfS_S_i,"ax",@progbits
	.align	128
        .global         _Z10kernelFuncPfS_S_i
        .type           _Z10kernelFuncPfS_S_i,@function
        .size           _Z10kernelFuncPfS_S_i,(.L_x_5 - _Z10kernelFuncPfS_S_i)
        .other          _Z10kernelFuncPfS_S_i,@"STO_CUDA_ENTRY STV_DEFAULT"
_Z10kernelFuncPfS_S_i:
.text._Z10kernelFuncPfS_S_i:
[----:B------:R-:W-:Y:S08]  /*0000*/  LDC R1, c[0x0][0x37c] ;  /* 0x0000df00ff017b82 */ /* 0x000ff00000000800 */
[----:B------:R-:W0:Y:S01]  /*0010*/  LDC R0, c[0x0][0x398] ;  /* 0x0000e600ff007b82 */ /* 0x000e220000000800 */
[----:B------:R-:W1:Y:S01]  /*0020*/  S2R R3, SR_TID.X ;  /* 0x0000000000037919 */ /* 0x000e620000002100 */
[----:B------:R-:W2:Y:S01]  /*0030*/  LDCU UR5, c[0x0][0x360] ;  /* 0x00006c00ff0577ac */ /* 0x000ea20008000800 */
[----:B------:R-:W-:Y:S01]  /*0040*/  HFMA2 R12, -RZ, RZ, 0, 0 ;  /* 0x00000000ff0c7431 */ /* 0x000fe200000001ff */
[----:B------:R-:W3:Y:S04]  /*0050*/  LDCU.64 UR6, c[0x0][0x358] ;  /* 0x00006b00ff0677ac */ /* 0x000ee80008000a00 */
[----:B------:R-:W2:Y:S08]  /*0060*/  S2UR UR4, SR_CTAID.Y ;  /* 0x00000000000479c3 */ /* 0x000eb00000002600 */
[----:B------:R-:W4:Y:S01]  /*0070*/  S2UR UR8, SR_CTAID.X ;  /* 0x00000000000879c3 */ /* 0x000f220000002500 */
[----:B0-----:R-:W-:Y:S01]  /*0080*/  ISETP.GE.AND P0, PT, R0, 0x1, PT ;  /* 0x000000010000780c */ /* 0x001fe20003f06270 */
[----:B--2---:R-:W-:-:S06]  /*0090*/  UIMAD UR4, UR4, UR5, URZ ;  /* 0x00000005040472a4 */ /* 0x004fcc000f8e02ff */
[----:B-1----:R-:W-:-:S06]  /*00a0*/  IADD3 R5, PT, PT, R3, UR4, RZ ;  /* 0x0000000403057c10 */ /* 0x002fcc000fffe0ff */
[----:B---34-:R-:W-:Y:S05]  /*00b0*/  @!P0 BRA `(.L_x_0) ;  /* 0x0000000800288947 */ /* 0x018fea0003800000 */
[C---:B------:R-:W-:Y:S01]  /*00c0*/  ISETP.GE.U32.AND P1, PT, R0.reuse, 0x8, PT ;  /* 0x000000080000780c */ /* 0x040fe20003f26070 */
[C---:B------:R-:W-:Y:S01]  /*00d0*/  IMAD R4, R0.reuse, UR8, RZ ;  /* 0x0000000800047c24 */ /* 0x040fe2000f8e02ff */
[----:B------:R-:W-:Y:S02]  /*00e0*/  LOP3.LUT R2, R0, 0x7, RZ, 0xc0, !PT ;  /* 0x0000000700027812 */ /* 0x000fe400078ec0ff */
[----:B------:R-:W-:Y:S02]  /*00f0*/  MOV R12, RZ ;  /* 0x000000ff000c7202 */ /* 0x000fe40000000f00 */
[----:B------:R-:W-:Y:S02]  /*0100*/  ISETP.NE.AND P0, PT, R2, RZ, PT ;  /* 0x000000ff0200720c */ /* 0x000fe40003f05270 */
[----:B------:R-:W-:-:S05]  /*0110*/  MOV R7, RZ ;  /* 0x000000ff00077202 */ /* 0x000fca0000000f00 */
[----:B------:R-:W-:Y:S06]  /*0120*/  @!P1 BRA `(.L_x_1) ;  /* 0x0000000000fc9947 */ /* 0x000fec0003800000 */
[----:B------:R-:W0:Y:S01]  /*0130*/  LDC.64 R8, c[0x0][0x380] ;  /* 0x0000e000ff087b82 */ /* 0x000e220000000a00 */
[C---:B------:R-:W-:Y:S01]  /*0140*/  LOP3.LUT R7, R0.reuse, 0x7ffffff8, RZ, 0xc0, !PT ;  /* 0x7ffffff800077812 */ /* 0x040fe200078ec0ff */
[C---:B------:R-:W-:Y:S01]  /*0150*/  IMAD R11, R0.reuse, 0x3, R5 ;  /* 0x00000003000b7824 */ /* 0x040fe200078e0205 */
[C---:B------:R-:W-:Y:S01]  /*0160*/  IADD3 R3, PT, PT, R0.reuse, UR4, R3 ;  /* 0x0000000400037c10 */ /* 0x040fe2000fffe003 */
[C-C-:B------:R-:W-:Y:S01]  /*0170*/  IMAD R25, R0.reuse, 0x5, R5.reuse ;  /* 0x0000000500197824 */ /* 0x140fe200078e0205 */
[CC--:B------:R-:W-:Y:S01]  /*0180*/  LEA R13, R0.reuse, R5.reuse, 0x2 ;  /* 0x00000005000d7211 */ /* 0x0c0fe200078e10ff */
[----:B------:R-:W-:Y:S01]  /*0190*/  IMAD R29, R0, 0x6, R5 ;  /* 0x00000006001d7824 */ /* 0x000fe200078e0205 */
[----:B------:R-:W-:Y:S02]  /*01a0*/  MOV R12, RZ ;  /* 0x000000ff000c7202 */ /* 0x000fe40000000f00 */
[----:B------:R-:W-:Y:S02]  /*01b0*/  MOV R10, R5 ;  /* 0x00000005000a7202 */ /* 0x000fe40000000f00 */
[----:B------:R-:W-:Y:S01]  /*01c0*/  IADD3 R6, PT, PT, -R7, RZ, RZ ;  /* 0x000000ff07067210 */ /* 0x000fe20007ffe1ff */
[----:B0-----:R-:W-:-:S03]  /*01d0*/  IMAD.WIDE.U32 R8, R4, 0x4, R8 ;  /* 0x0000000404087825 */ /* 0x001fc600078e0008 */
[----:B------:R-:W-:Y:S01]  /*01e0*/  IADD3 R20, P1, PT, R8, 0x10, RZ ;  /* 0x0000001008147810 */ /* 0x000fe20007f3e0ff */
[----:B------:R-:W-:-:S03]  /*01f0*/  IMAD R8, R0, 0x7, R5 ;  /* 0x0000000700087824 */ /* 0x000fc600078e0205 */
[----:B------:R-:W-:Y:S01]  /*0200*/  IADD3.X R23, PT, PT, RZ, R9, RZ, P1, !PT ;  /* 0x00000009ff177210 */ /* 0x000fe20000ffe4ff */
[----:B------:R-:W-:-:S08]  /*0210*/  IMAD R9, R0, 0x2, R5 ;  /* 0x0000000200097824 */ /* 0x000fd000078e0205 */
.L_x_2:
[----:B------:R-:W0:Y:S01]  /*0220*/  LDC.64 R16, c[0x0][0x388] ;  /* 0x0000e200ff107b82 */ /* 0x000e220000000a00 */
[----:B------:R-:W-:Y:S01]  /*0230*/  IMAD.MOV.U32 R14, RZ, RZ, R20 ;  /* 0x000000ffff0e7224 */ /* 0x000fe200078e0014 */
[----:B------:R-:W-:-:S05]  /*0240*/  MOV R15, R23 ;  /* 0x00000017000f7202 */ /* 0x000fca0000000f00 */
[----:B------:R-:W2:Y:S04]  /*0250*/  LDG.E R21, desc[UR6][R14.64+-0x10] ;  /* 0xfffff0060e157981 */ /* 0x000ea8000c1e1900 */
[----:B------:R-:W3:Y:S04]  /*0260*/  LDG.E R28, desc[UR6][R14.64+-0x8] ;  /* 0xfffff8060e1c7981 */ /* 0x000ee8000c1e1900 */
[----:B------:R-:W4:Y:S01]  /*0270*/  LDG.E R24, desc[UR6][R14.64+-0x4] ;  /* 0xfffffc060e187981 */ /* 0x000f22000c1e1900 */
[----:B0-----:R-:W-:-:S06]  /*0280*/  IMAD.WIDE.U32 R26, R10, 0x4, R16 ;  /* 0x000000040a1a7825 */ /* 0x001fcc00078e0010 */
[----:B------:R-:W2:Y:S01]  /*0290*/  LDG.E R26, desc[UR6][R26.64] ;  /* 0x000000061a1a7981 */ /* 0x000ea2000c1e1900 */
[----:B------:R-:W-:-:S04]  /*02a0*/  IMAD.WIDE.U32 R22, R3, 0x4, R16 ;  /* 0x0000000403167825 */ /* 0x000fc800078e0010 */
[----:B------:R-:W-:Y:S02]  /*02b0*/  IMAD.WIDE.U32 R18, R9, 0x4, R16 ;  /* 0x0000000409127825 */ /* 0x000fe400078e0010 */
[----:B------:R2:W5:Y:S04]  /*02c0*/  LDG.E R22, desc[UR6][R22.64] ;  /* 0x0000000616167981 */ /* 0x000568000c1e1900 */
[----:B------:R-:W3:Y:S01]  /*02d0*/  LDG.E R19, desc[UR6][R18.64] ;  /* 0x0000000612137981 */ /* 0x000ee2000c1e1900 */
[----:B--2---:R-:W-:-:S03]  /*02e0*/  FFMA R23, R21, R26, R12 ;  /* 0x0000001a15177223 */ /* 0x004fc6000000000c */
[----:B------:R-:W5:Y:S01]  /*02f0*/  LDG.E R26, desc[UR6][R14.64+-0xc] ;  /* 0xfffff4060e1a7981 */ /* 0x000f62000c1e1900 */
[----:B------:R-:W-:-:S05]  /*0300*/  IMAD.WIDE.U32 R20, R11, 0x4, R16 ;  /* 0x000000040b147825 */ /* 0x000fca00078e0010 */
[----:B------:R-:W4:Y:S04]  /*0310*/  LDG.E R12, desc[UR6][R20.64] ;  /* 0x00000006140c7981 */ /* 0x000f28000c1e1900 */
[----:B------:R-:W2:Y:S04]  /*0320*/  LDG.E R20, desc[UR6][R14.64+0x4] ;  /* 0x000004060e147981 */ /* 0x000ea8000c1e1900 */
[----:B------:R-:W2:Y:S01]  /*0330*/  LDG.E R21, desc[UR6][R14.64+0x8] ;  /* 0x000008060e157981 */ /* 0x000ea2000c1e1900 */
[----:B-----5:R-:W-:Y:S01]  /*0340*/  FFMA R23, R26, R22, R23 ;  /* 0x000000161a177223 */ /* 0x020fe20000000017 */
[----:B------:R-:W-:-:S04]  /*0350*/  IMAD.WIDE.U32 R26, R13, 0x4, R16 ;  /* 0x000000040d1a7825 */ /* 0x000fc800078e0010 */
[----:B---3--:R-:W-:Y:S01]  /*0360*/  FFMA R28, R28, R19, R23 ;  /* 0x000000131c1c7223 */ /* 0x008fe20000000017 */
[----:B------:R-:W-:Y:S01]  /*0370*/  IMAD.WIDE.U32 R22, R25, 0x4, R16 ;  /* 0x0000000419167825 */ /* 0x000fe200078e0010 */
[----:B------:R-:W3:Y:S03]  /*0380*/  LDG.E R27, desc[UR6][R26.64] ;  /* 0x000000061a1b7981 */ /* 0x000ee6000c1e1900 */
[----:B----4-:R-:W-:Y:S02]  /*0390*/  FFMA R12, R24, R12, R28 ;  /* 0x0000000c180c7223 */ /* 0x010fe4000000001c */
[----:B------:R-:W3:Y:S04]  /*03a0*/  LDG.E R24, desc[UR6][R14.64] ;  /* 0x000000060e187981 */ /* 0x000ee8000c1e1900 */
[----:B------:R-:W2:Y:S01]  /*03b0*/  LDG.E R23, desc[UR6][R22.64] ;  /* 0x0000000616177981 */ /* 0x000ea2000c1e1900 */
[----:B------:R-:W-:-:S03]  /*03c0*/  IMAD.WIDE.U32 R18, R29, 0x4, R16 ;  /* 0x000000041d127825 */ /* 0x000fc600078e0010 */
[----:B------:R-:W4:Y:S01]  /*03d0*/  LDG.E R26, desc[UR6][R14.64+0xc] ;  /* 0x00000c060e1a7981 */ /* 0x000f22000c1e1900 */
[----:B------:R-:W-:-:S03]  /*03e0*/  IMAD.WIDE.U32 R16, R8, 0x4, R16 ;  /* 0x0000000408107825 */ /* 0x000fc600078e0010 */
[----:B------:R-:W5:Y:S04]  /*03f0*/  LDG.E R18, desc[UR6][R18.64] ;  /* 0x0000000612127981 */ /* 0x000f68000c1e1900 */
[----:B------:R-:W4:Y:S01]  /*0400*/  LDG.E R16, desc[UR6][R16.64] ;  /* 0x0000000610107981 */ /* 0x000f22000c1e1900 */
[----:B------:R-:W-:Y:S01]  /*0410*/  IADD3 R6, PT, PT, R6, 0x8, RZ ;  /* 0x0000000806067810 */ /* 0x000fe20007ffe0ff */
[C---:B------:R-:W-:Y:S01]  /*0420*/  IMAD R9, R0.reuse, 0x8, R9 ;  /* 0x0000000800097824 */ /* 0x040fe200078e0209 */
[C---:B------:R-:W-:Y:S01]  /*0430*/  LEA R3, R0.reuse, R3, 0x3 ;  /* 0x0000000300037211 */ /* 0x040fe200078e18ff */
[C---:B------:R-:W-:Y:S01]  /*0440*/  IMAD R10, R0.reuse, 0x8, R10 ;  /* 0x00000008000a7824 */ /* 0x040fe200078e020a */
[C---:B------:R-:W-:Y:S02]  /*0450*/  LEA R11, R0.reuse, R11, 0x3 ;  /* 0x0000000b000b7211 */ /* 0x040fe400078e18ff */
[----:B------:R-:W-:-:S02]  /*0460*/  LEA R13, R0, R13, 0x3 ;  /* 0x0000000d000d7211 */ /* 0x000fc400078e18ff */
[C---:B------:R-:W-:Y:S02]  /*0470*/  LEA R25, R0.reuse, R25, 0x3 ;  /* 0x0000001900197211 */ /* 0x040fe400078e18ff */
[C---:B------:R-:W-:Y:S02]  /*0480*/  LEA R29, R0.reuse, R29, 0x3 ;  /* 0x0000001d001d7211 */ /* 0x040fe400078e18ff */
[----:B------:R-:W-:Y:S01]  /*0490*/  LEA R8, R0, R8, 0x3 ;  /* 0x0000000800087211 */ /* 0x000fe200078e18ff */
[----:B---3--:R-:W-:-:S04]  /*04a0*/  FFMA R27, R24, R27, R12 ;  /* 0x0000001b181b7223 */ /* 0x008fc8000000000c */
[----:B--2---:R-:W-:Y:S01]  /*04b0*/  FFMA R12, R20, R23, R27 ;  /* 0x00000017140c7223 */ /* 0x004fe2000000001b */
[----:B------:R-:W-:-:S04]  /*04c0*/  IADD3 R20, P1, PT, R14, 0x20, RZ ;  /* 0x000000200e147810 */ /* 0x000fc80007f3e0ff */
[----:B------:R-:W-:Y:S02]  /*04d0*/  IADD3.X R23, PT, PT, RZ, R15, RZ, P1, !PT ;  /* 0x0000000fff177210 */ /* 0x000fe40000ffe4ff */
[----:B------:R-:W-:Y:S01]  /*04e0*/  ISETP.NE.AND P1, PT, R6, RZ, PT ;  /* 0x000000ff0600720c */ /* 0x000fe20003f25270 */
[----:B-----5:R-:W-:-:S04]  /*04f0*/  FFMA R21, R21, R18, R12 ;  /* 0x0000001215157223 */ /* 0x020fc8000000000c */
[----:B----4-:R-:W-:-:S08]  /*0500*/  FFMA R12, R26, R16, R21 ;  /* 0x000000101a0c7223 */ /* 0x010fd00000000015 */
[----:B------:R-:W-:Y:S05]  /*0510*/  @P1 BRA `(.L_x_2) ;  /* 0xfffffffc00401947 */ /* 0x000fea000383ffff */
.L_x_1:
[----:B------:R-:W-:Y:S05]  /*0520*/  @!P0 BRA `(.L_x_0) ;  /* 0x00000004000c8947 */ /* 0x000fea0003800000 */
[----:B------:R-:W-:Y:S02]  /*0530*/  ISETP.GE.U32.AND P1, PT, R2, 0x4, PT ;  /* 0x000000040200780c */ /* 0x000fe40003f26070 */
[----:B------:R-:W-:-:S04]  /*0540*/  LOP3.LUT R6, R0, 0x3, RZ, 0xc0, !PT ;  /* 0x0000000300067812 */ /* 0x000fc800078ec0ff */
[----:B------:R-:W-:-:S07]  /*0550*/  ISETP.NE.AND P0, PT, R6, RZ, PT ;  /* 0x000000ff0600720c */ /* 0x000fce0003f05270 */
[----:B------:R-:W-:Y:S06]  /*0560*/  @!P1 BRA `(.L_x_3) ;  /* 0x0000000000789947 */ /* 0x000fec0003800000 */
[----:B------:R-:W0:Y:S01]  /*0570*/  LDC.64 R2, c[0x0][0x388] ;  /* 0x0000e200ff027b82 */ /* 0x000e220000000a00 */
[-C--:B------:R-:W-:Y:S01]  /*0580*/  IMAD R15, R7, R0.reuse, R5 ;  /* 0x00000000070f7224 */ /* 0x080fe200078e0205 */
[CC--:B------:R-:W-:Y:S02]  /*0590*/  IADD3 R11, PT, PT, R4.reuse, R7.reuse, RZ ;  /* 0x00000007040b7210 */ /* 0x0c0fe40007ffe0ff */
[----:B------:R-:W-:Y:S02]  /*05a0*/  IADD3 R16, P1, PT, R4, R7, RZ ;  /* 0x0000000704107210 */ /* 0x000fe40007f3e0ff */
[----:B------:R-:W-:Y:S02]  /*05b0*/  IADD3 R17, PT, PT, R15, R0, RZ ;  /* 0x000000000f117210 */ /* 0x000fe40007ffe0ff */
[----:B------:R-:W1:Y:S01]  /*05c0*/  LDC.64 R18, c[0x0][0x380] ;  /* 0x0000e000ff127b82 */ /* 0x000e620000000a00 */
[----:B------:R-:W-:-:S07]  /*05d0*/  IADD3.X R20, PT, PT, RZ, RZ, RZ, P1, !PT ;  /* 0x000000ffff147210 */ /* 0x000fce0000ffe4ff */
[----:B------:R-:W2:Y:S01]  /*05e0*/  LDC.64 R8, c[0x0][0x380] ;  /* 0x0000e000ff087b82 */ /* 0x000ea20000000a00 */
[----:B0-----:R-:W-:-:S06]  /*05f0*/  IMAD.WIDE.U32 R14, R15, 0x4, R2 ;  /* 0x000000040f0e7825 */ /* 0x001fcc00078e0002 */
[----:B------:R-:W3:Y:S01]  /*0600*/  LDG.E R14, desc[UR6][R14.64] ;  /* 0x000000060e0e7981 */ /* 0x000ee2000c1e1900 */
[----:B-1----:R-:W-:-:S04]  /*0610*/  IMAD.WIDE.U32 R18, R11, 0x4, R18 ;  /* 0x000000040b127825 */ /* 0x002fc800078e0012 */
[C---:B------:R-:W-:Y:S01]  /*0620*/  IMAD.WIDE.U32 R10, R17.reuse, 0x4, R2 ;  /* 0x00000004110a7825 */ /* 0x040fe200078e0002 */
[----:B------:R-:W-:Y:S01]  /*0630*/  IADD3 R17, PT, PT, R17, R0, RZ ;  /* 0x0000000011117210 */ /* 0x000fe20007ffe0ff */
[----:B------:R-:W3:Y:S01]  /*0640*/  LDG.E R13, desc[UR6][R18.64] ;  /* 0x00000006120d7981 */ /* 0x000ee2000c1e1900 */
[C---:B--2---:R-:W-:Y:S02]  /*0650*/  LEA R8, P1, R16.reuse, R8, 0x2 ;  /* 0x0000000810087211 */ /* 0x044fe400078210ff */
[C---:B------:R-:W-:Y:S01]  /*0660*/  IADD3 R21, PT, PT, R17.reuse, R0, RZ ;  /* 0x0000000011157210 */ /* 0x040fe20007ffe0ff */
[----:B------:R-:W2:Y:S01]  /*0670*/  LDG.E R10, desc[UR6][R10.64] ;  /* 0x000000060a0a7981 */ /* 0x000ea2000c1e1900 */
[----:B------:R-:W-:Y:S01]  /*0680*/  LEA.HI.X R9, R16, R9, R20, 0x2, P1 ;  /* 0x0000000910097211 */ /* 0x000fe200008f1414 */
[----:B------:R-:W-:-:S04]  /*0690*/  IMAD.WIDE.U32 R16, R17, 0x4, R2 ;  /* 0x0000000411107825 */ /* 0x000fc800078e0002 */
[----:B------:R-:W2:Y:S01]  /*06a0*/  LDG.E R20, desc[UR6][R8.64+0x4] ;  /* 0x0000040608147981 */ /* 0x000ea2000c1e1900 */
[----:B------:R-:W-:-:S03]  /*06b0*/  IMAD.WIDE.U32 R2, R21, 0x4, R2 ;  /* 0x0000000415027825 */ /* 0x000fc600078e0002 */
[----:B------:R-:W4:Y:S04]  /*06c0*/  LDG.E R16, desc[UR6][R16.64] ;  /* 0x0000000610107981 */ /* 0x000f28000c1e1900 */
[----:B------:R-:W4:Y:S04]  /*06d0*/  LDG.E R22, desc[UR6][R8.64+0x8] ;  /* 0x0000080608167981 */ /* 0x000f28000c1e1900 */
[----:B------:R-:W5:Y:S04]  /*06e0*/  LDG.E R2, desc[UR6][R2.64] ;  /* 0x0000000602027981 */ /* 0x000f68000c1e1900 */
[----:B------:R-:W5:Y:S01]  /*06f0*/  LDG.E R18, desc[UR6][R8.64+0xc] ;  /* 0x00000c0608127981 */ /* 0x000f62000c1e1900 */
[----:B------:R-:W-:-:S02]  /*0700*/  VIADD R7, R7, 0x4 ;  /* 0x0000000407077836 */ /* 0x000fc40000000000 */
[----:B---3--:R-:W-:-:S04]  /*0710*/  FFMA R13, R13, R14, R12 ;  /* 0x0000000e0d0d7223 */ /* 0x008fc8000000000c */
[----:B--2---:R-:W-:-:S04]  /*0720*/  FFMA R13, R20, R10, R13 ;  /* 0x0000000a140d7223 */ /* 0x004fc8000000000d */
[----:B----4-:R-:W-:-:S04]  /*0730*/  FFMA R13, R22, R16, R13 ;  /* 0x00000010160d7223 */ /* 0x010fc8000000000d */
[----:B-----5:R-:W-:-:S07]  /*0740*/  FFMA R12, R18, R2, R13 ;  /* 0x00000002120c7223 */ /* 0x020fce000000000d */
.L_x_3:
[----:B------:R-:W-:Y:S05]  /*0750*/  @!P0 BRA `(.L_x_0) ;  /* 0x0000000000808947 */ /* 0x000fea0003800000 */
[----:B------:R-:W-:Y:S01]  /*0760*/  ISETP.NE.AND P1, PT, R6, 0x1, PT ;  /* 0x000000010600780c */ /* 0x000fe20003f25270 */
[----:B------:R-:W0:Y:S01]  /*0770*/  LDC.64 R18, c[0x0][0x380] ;  /* 0x0000e000ff127b82 */ /* 0x000e220000000a00 */
[----:B------:R-:W-:-:S04]  /*0780*/  LOP3.LUT R6, R0, 0x1, RZ, 0xc0, !PT ;  /* 0x0000000100067812 */ /* 0x000fc800078ec0ff */
[----:B------:R-:W-:-:S03]  /*0790*/  ISETP.NE.U32.AND P0, PT, R6, 0x1, PT ;  /* 0x000000010600780c */ /* 0x000fc60003f05070 */
[----:B------:R-:W1:Y:S04]  /*07a0*/  LDC.64 R14, c[0x0][0x388] ;  /* 0x0000e200ff0e7b82 */ /* 0x000e680000000a00 */
[CC--:B------:R-:W-:Y:S01]  /*07b0*/  @P1 IADD3 R13, PT, PT, R4.reuse, R7.reuse, RZ ;  /* 0x00000007040d1210 */ /* 0x0c0fe20007ffe0ff */
[C---:B------:R-:W-:Y:S01]  /*07c0*/  @P1 IMAD R21, R7.reuse, R0, R5 ;  /* 0x0000000007151224 */ /* 0x040fe200078e0205 */
[----:B------:R-:W-:Y:S02]  /*07d0*/  @P1 IADD3 R6, P2, PT, R4, R7, RZ ;  /* 0x0000000704061210 */ /* 0x000fe40007f5e0ff */
[----:B------:R-:W2:Y:S01]  /*07e0*/  @P1 LDC.64 R10, c[0x0][0x380] ;  /* 0x0000e000ff0a1b82 */ /* 0x000ea20000000a00 */
[----:B------:R-:W-:-:S07]  /*07f0*/  @P1 IADD3 R7, PT, PT, R7, 0x2, RZ ;  /* 0x0000000207071810 */ /* 0x000fce0007ffe0ff */
[----:B------:R-:W3:Y:S01]  /*0800*/  LDC.64 R8, c[0x0][0x380] ;  /* 0x0000e000ff087b82 */ /* 0x000ee20000000a00 */
[----:B0-----:R-:W-:Y:S01]  /*0810*/  @P1 IMAD.WIDE.U32 R18, R13, 0x4, R18 ;  /* 0x000000040d121825 */ /* 0x001fe200078e0012 */
[----:B------:R-:W-:-:S05]  /*0820*/  @P1 IADD3.X R13, PT, PT, RZ, RZ, RZ, P2, !PT ;  /* 0x000000ffff0d1210 */ /* 0x000fca00017fe4ff */
[----:B------:R-:W4:Y:S01]  /*0830*/  @P1 LDG.E R19, desc[UR6][R18.64] ;  /* 0x0000000612131981 */ /* 0x000f22000c1e1900 */
[----:B------:R-:W0:Y:S01]  /*0840*/  LDC.64 R2, c[0x0][0x388] ;  /* 0x0000e200ff027b82 */ /* 0x000e220000000a00 */
[C---:B-1----:R-:W-:Y:S01]  /*0850*/  @P1 IMAD.WIDE.U32 R16, R21.reuse, 0x4, R14 ;  /* 0x0000000415101825 */ /* 0x042fe200078e000e */
[----:B------:R-:W-:Y:S02]  /*0860*/  @P1 IADD3 R21, PT, PT, R21, R0, RZ ;  /* 0x0000000015151210 */ /* 0x000fe40007ffe0ff */
[----:B--2---:R-:W-:-:S03]  /*0870*/  @P1 LEA R10, P2, R6, R10, 0x2 ;  /* 0x0000000a060a1211 */ /* 0x004fc600078410ff */
[----:B------:R-:W-:Y:S01]  /*0880*/  @P1 IMAD.WIDE.U32 R14, R21, 0x4, R14 ;  /* 0x00000004150e1825 */ /* 0x000fe200078e000e */
[----:B------:R-:W4:Y:S01]  /*0890*/  @P1 LDG.E R16, desc[UR6][R16.64] ;  /* 0x0000000610101981 */ /* 0x000f22000c1e1900 */
[----:B------:R-:W-:Y:S02]  /*08a0*/  @P1 LEA.HI.X R11, R6, R11, R13, 0x2, P2 ;  /* 0x0000000b060b1211 */ /* 0x000fe400010f140d */
[----:B------:R-:W-:Y:S01]  /*08b0*/  @!P0 IADD3 R13, PT, PT, R4, R7, RZ ;  /* 0x00000007040d8210 */ /* 0x000fe20007ffe0ff */
[----:B------:R-:W-:Y:S01]  /*08c0*/  @!P0 IMAD R7, R7, R0, R5 ;  /* 0x0000000007078224 */ /* 0x000fe200078e0205 */
[----:B------:R-:W2:Y:S03]  /*08d0*/  @P1 LDG.E R14, desc[UR6][R14.64] ;  /* 0x000000060e0e1981 */ /* 0x000ea6000c1e1900 */
[----:B---3--:R-:W-:Y:S01]  /*08e0*/  @!P0 IMAD.WIDE.U32 R8, R13, 0x4, R8 ;  /* 0x000000040d088825 */ /* 0x008fe200078e0008 */
[----:B------:R-:W2:Y:S03]  /*08f0*/  @P1 LDG.E R10, desc[UR6][R10.64+0x4] ;  /* 0x000004060a0a1981 */ /* 0x000ea6000c1e1900 */
[----:B0-----:R-:W-:-:S02]  /*0900*/  @!P0 IMAD.WIDE.U32 R2, R7, 0x4, R2 ;  /* 0x0000000407028825 */ /* 0x001fc400078e0002 */
[----:B------:R-:W3:Y:S04]  /*0910*/  @!P0 LDG.E R9, desc[UR6][R8.64] ;  /* 0x0000000608098981 */ /* 0x000ee8000c1e1900 */
[----:B------:R-:W3:Y:S01]  /*0920*/  @!P0 LDG.E R2, desc[UR6][R2.64] ;  /* 0x0000000602028981 */ /* 0x000ee2000c1e1900 */
[----:B----4-:R-:W-:-:S04]  /*0930*/  @P1 FFMA R19, R19, R16, R12 ;  /* 0x0000001013131223 */ /* 0x010fc8000000000c */
[----:B--2---:R-:W-:-:S04]  /*0940*/  @P1 FFMA R12, R10, R14, R19 ;  /* 0x0000000e0a0c1223 */ /* 0x004fc80000000013 */
[----:B---3--:R-:W-:-:S07]  /*0950*/  @!P0 FFMA R12, R9, R2, R12 ;  /* 0x00000002090c8223 */ /* 0x008fce000000000c */
.L_x_0:
[----:B------:R-:W0:Y:S01]  /*0960*/  LDC.64 R2, c[0x0][0x390] ;  /* 0x0000e400ff027b82 */ /* 0x000e220000000a00 */
[----:B------:R-:W-:-:S04]  /*0970*/  IMAD R5, R0, UR8, R5 ;  /* 0x0000000800057c24 */ /* 0x000fc8000f8e0205 */
[----:B0-----:R-:W-:-:S05]  /*0980*/  IMAD.WIDE R2, R5, 0x4, R2 ;  /* 0x0000000405027825 */ /* 0x001fca00078e0202 */
[----:B------:R-:W-:Y:S01]  /*0990*/  STG.E desc[UR6][R2.64], R12 ;  /* 0x0000000c02007986 */ /* 0x000fe2000c101906 */
[----:B------:R-:W-:Y:S05]  /*09a0*/  EXIT ;  /* 0x000000000000794d */ /* 0x000fea0003800000 */
.L_x_4:
[----:B------:R-:W-:-:S00]  /*09b0*/  BRA `(.L_x_4) ;  /* 0xfffffffc00fc7947 */ /* 0x000fc0000383ffff */
[----:B------:R-:W-:-:S00]  /*09c0*/  NOP ;  /* 0x0000000000007918 */ /* 0x000fc00000000000 */
        /* <DEDUP_REMOVED lines=11> */
.L_x_5:


//--------------------- .nv.shared.reserved.0     --------------------------
	.section	.nv.shared.reserved.0,"aw",@nobits
	.weak		__nv_reservedSMEM_offset_0_alias
	.size		__nv_reservedSMEM_offset_0_alias, 0, 64
	.other		__nv_reservedSMEM_offset_0_alias,@"STO_CUDA_RESERVED_SHARED STV_DEFAULT"
__nv_reservedSMEM_offset_0_alias:
	.zero		0
	.zero		64


//--------------------- .nv.constant0._Z10kernelFuncPfS_S_i --------------------------
	.section	.nv.constant0._Z10kernelFuncPfS_S_i,"a",@progbits
	.sectionflags	@""
	.align	4
.nv.constant0._Z10kernelFuncPfS_S_i:
	.zero		924


//--------------------- SYMBOLS --------------------------

	.type		.nv.reservedSmem.offset0,@object
	.size		.nv.reservedSmem.offset0,0x4
